//
// Generated by NVIDIA NVVM Compiler
//
// Compiler Build ID: CL-36424714
// Cuda compilation tools, release 13.0, V13.0.88
// Based on NVVM 20.0.0
//

.version 9.0
.target sm_100
.address_size 64

	// .globl	_Z16write_thread_idxPi

.visible .entry _Z16write_thread_idxPi(
	.param .u64 .ptr .align 1 _Z16write_thread_idxPi_param_0
)
{
	.reg .b32 	%r<2>;
	.reg .b64 	%rd<5>;

	ld.param.u64 	%rd1, [_Z16write_thread_idxPi_param_0];
	cvta.to.global.u64 	%rd2, %rd1;
	mov.u32 	%r1, %tid.x;
	mul.wide.u32 	%rd3, %r1, 4;
	add.s64 	%rd4, %rd2, %rd3;
	st.global.u32 	[%rd4], %r1;
	ret;

}


// ===== COMPILED SASS (sm_100) =====

	.target	sm_100

	.elftype	@"ET_EXEC"


//--------------------- .note.nv.tkinfo           --------------------------
	.section	.note.nv.tkinfo,"",@"SHT_NOTE"
	.sectionflags	@"SHF_NOTE_NV_TKINFO"
	.tkinfo
        /*0018*/ 	.word	0x00000002
        /*0030*/ 	.string	""
        /*0030*/ 	.string	"ptxas"
        /*0030*/ 	.string	"Cuda compilation tools, release 13.0, V13.0.88"
        /*0030*/ 	.string	"Build cuda_13.0.r13.0/compiler.36424714_0"
        /*0030*/ 	.string	"-arch sm_100 -m 64 "



//--------------------- .note.nv.cuinfo           --------------------------
	.section	.note.nv.cuinfo,"",@"SHT_NOTE"
	.sectionflags	@"SHF_NOTE_NV_CUINFO"
        /*0018*/ 	.short	0x0002
        /*001a*/ 	.short	0x0064
        /*001c*/ 	.short	0x0082
	.zero		2


//--------------------- .nv.info                  --------------------------
	.section	.nv.info,"",@"SHT_CUDA_INFO"
	.align	4


	//----- nvinfo : EIATTR_REGCOUNT
	.align		4
        /*0000*/ 	.byte	0x04, 0x2f
        /*0002*/ 	.short	(.L_1 - .L_0)
	.align		4
.L_0:
        /*0004*/ 	.word	index@(_Z16write_thread_idxPi)
        /*0008*/ 	.word	0x00000008


	//----- nvinfo : EIATTR_FRAME_SIZE
	.align		4
.L_1:
        /*000c*/ 	.byte	0x04, 0x11
        /*000e*/ 	.short	(.L_3 - .L_2)
	.align		4
.L_2:
        /*0010*/ 	.word	index@(_Z16write_thread_idxPi)
        /*0014*/ 	.word	0x00000000


	//----- nvinfo : EIATTR_MIN_STACK_SIZE
	.align		4
.L_3:
        /*0018*/ 	.byte	0x04, 0x12
        /*001a*/ 	.short	(.L_5 - .L_4)
	.align		4
.L_4:
        /*001c*/ 	.word	index@(_Z16write_thread_idxPi)
        /*0020*/ 	.word	0x00000000
.L_5:


//--------------------- .nv.compat                --------------------------
	.section	.nv.compat,"",@"SHT_CUDA_COMPAT_INFO"
	.align	4
        /*0000*/ 	.byte	0x02, 0x09, 0x00, 0x00, 0x02, 0x02, 0x01, 0x00, 0x02, 0x05, 0x05, 0x00, 0x03, 0x07, 0x01, 0x01
        /*0010*/ 	.byte	0x02, 0x03, 0x00, 0x00, 0x02, 0x06, 0x01, 0x00, 0x04, 0x0b, 0x08, 0x00, 0x09, 0x00, 0x00, 0x00
        /*0020*/ 	.byte	0x00, 0x00, 0x00, 0x00


//--------------------- .nv.info._Z16write_thread_idxPi --------------------------
	.section	.nv.info._Z16write_thread_idxPi,"",@"SHT_CUDA_INFO"
	.sectionflags	@""
	.align	4


	//----- nvinfo : EIATTR_CUDA_API_VERSION
	.align		4
        /*0000*/ 	.byte	0x04, 0x37
        /*0002*/ 	.short	(.L_7 - .L_6)
.L_6:
        /*0004*/ 	.word	0x00000082


	//----- nvinfo : EIATTR_KPARAM_INFO
	.align		4
.L_7:
        /*0008*/ 	.byte	0x04, 0x17
        /*000a*/ 	.short	(.L_9 - .L_8)
.L_8:
        /*000c*/ 	.word	0x00000000
        /*0010*/ 	.short	0x0000
        /*0012*/ 	.short	0x0000
        /*0014*/ 	.byte	0x00, 0xf5, 0x21, 0x00


	//----- nvinfo : EIATTR_SPARSE_MMA_MASK
	.align		4
.L_9:
        /*0018*/ 	.byte	0x03, 0x50
        /*001a*/ 	.short	0x0000


	//----- nvinfo : EIATTR_MAXREG_COUNT
	.align		4
        /*001c*/ 	.byte	0x03, 0x1b
        /*001e*/ 	.short	0x00ff


	//----- nvinfo : EIATTR_MERCURY_ISA_VERSION
	.align		4
        /*0020*/ 	.byte	0x03, 0x5f
        /*0022*/ 	.short	0x0101


	//----- nvinfo : EIATTR_VRC_CTA_INIT_COUNT
	.align		4
        /*0024*/ 	.byte	0x02, 0x4a
	.zero		1
	.zero		1


	//----- nvinfo : EIATTR_EXIT_INSTR_OFFSETS
	.align		4
        /*0028*/ 	.byte	0x04, 0x1c
        /*002a*/ 	.short	(.L_11 - .L_10)


	//   ....[0]....
.L_10:
        /*002c*/ 	.word	0x00000060


	//----- nvinfo : EIATTR_CBANK_PARAM_SIZE
	.align		4
.L_11:
        /*0030*/ 	.byte	0x03, 0x19
        /*0032*/ 	.short	0x0008


	//----- nvinfo : EIATTR_PARAM_CBANK
	.align		4
        /*0034*/ 	.byte	0x04, 0x0a
        /*0036*/ 	.short	(.L_13 - .L_12)
	.align		4
.L_12:
        /*0038*/ 	.word	index@(.nv.constant0._Z16write_thread_idxPi)
        /*003c*/ 	.short	0x0380
        /*003e*/ 	.short	0x0008


	//----- nvinfo : EIATTR_SW_WAR
	.align		4
.L_13:
        /*0040*/ 	.byte	0x04, 0x36
        /*0042*/ 	.short	(.L_15 - .L_14)
.L_14:
        /*0044*/ 	.word	0x00000008
.L_15:


//--------------------- .nv.callgraph             --------------------------
	.section	.nv.callgraph,"",@"SHT_CUDA_CALLGRAPH"
	.align	4
	.sectionentsize	8
	.align		4
        /*0000*/ 	.word	0x00000000
	.align		4
        /*0004*/ 	.word	0xffffffff
	.align		4
        /*0008*/ 	.word	0x00000000
	.align		4
        /*000c*/ 	.word	0xfffffffe
	.align		4
        /*0010*/ 	.word	0x00000000
	.align		4
        /*0014*/ 	.word	0xfffffffd
	.align		4
        /*0018*/ 	.word	0x00000000
	.align		4
        /*001c*/ 	.word	0xfffffffc


//--------------------- .text._Z16write_thread_idxPi --------------------------
	.section	.text._Z16write_thread_idxPi,"ax",@progbits
	.align	128
        .global         _Z16write_thread_idxPi
        .type           _Z16write_thread_idxPi,@function
        .size           _Z16write_thread_idxPi,(.L_x_1 - _Z16write_thread_idxPi)
        .other          _Z16write_thread_idxPi,@"STO_CUDA_ENTRY STV_DEFAULT"
_Z16write_thread_idxPi:
.text._Z16write_thread_idxPi:
[----:B------:R-:W-:Y:S01]  /*0000*/  LDC R1, c[0x0][0x37c] ;  /* 0x0000df00ff017b82 */ /* 0x000fe20000000800 */
[----:B------:R-:W0:Y:S07]  /*0010*/  S2R R5, SR_TID.X ;  /* 0x0000000000057919 */ /* 0x000e2e0000002100 */
[----:B------:R-:W0:Y:S01]  /*0020*/  LDC.64 R2, c[0x0][0x380] ;  /* 0x0000e000ff027b82 */ /* 0x000e220000000a00 */
[----:B------:R-:W1:Y:S01]  /*0030*/  LDCU.64 UR4, c[0x0][0x358] ;  /* 0x00006b00ff0477ac */ /* 0x000e620008000a00 */
[----:B0-----:R-:W-:-:S05]  /*0040*/  IMAD.WIDE.U32 R2, R5, 0x4, R2 ;  /* 0x0000000405027825 */ /* 0x001fca00078e0002 */
[----:B-1----:R-:W-:Y:S01]  /*0050*/  STG.E desc[UR4][R2.64], R5 ;  /* 0x0000000502007986 */ /* 0x002fe2000c101904 */
[----:B------:R-:W-:Y:S05]  /*0060*/  EXIT ;  /* 0x000000000000794d */ /* 0x000fea0003800000 */
.L_x_0:
[----:B------:R-:W-:-:S00]  /*0070*/  BRA `(.L_x_0) ;  /* 0xfffffffc00fc7947 */ /* 0x000fc0000383ffff */
[----:B------:R-:W-:-:S00]  /*0080*/  NOP ;  /* 0x0000000000007918 */ /* 0x000fc00000000000 */
[----:B------:R-:W-:-:S00]  /*0090*/  NOP ;  /* 0x0000000000007918 */ /* 0x000fc00000000000 */
[----:B------:R-:W-:-:S00]  /*00a0*/  NOP ;  /* 0x0000000000007918 */ /* 0x000fc00000000000 */
[----:B------:R-:W-:-:S00]  /*00b0*/  NOP ;  /* 0x0000000000007918 */ /* 0x000fc00000000000 */
[----:B------:R-:W-:-:S00]  /*00c0*/  NOP ;  /* 0x0000000000007918 */ /* 0x000fc00000000000 */
[----:B------:R-:W-:-:S00]  /*00d0*/  NOP ;  /* 0x0000000000007918 */ /* 0x000fc00000000000 */
[----:B------:R-:W-:-:S00]  /*00e0*/  NOP ;  /* 0x0000000000007918 */ /* 0x000fc00000000000 */
[----:B------:R-:W-:-:S00]  /*00f0*/  NOP ;  /* 0x0000000000007918 */ /* 0x000fc00000000000 */
.L_x_1:


//--------------------- .nv.shared.reserved.0     --------------------------
	.section	.nv.shared.reserved.0,"aw",@nobits
	.weak		__nv_reservedSMEM_offset_0_alias
	.size		__nv_reservedSMEM_offset_0_alias, 0, 64
	.other		__nv_reservedSMEM_offset_0_alias,@"STO_CUDA_RESERVED_SHARED STV_DEFAULT"
__nv_reservedSMEM_offset_0_alias:
	.zero		0
	.zero		64


//--------------------- .nv.constant0._Z16write_thread_idxPi --------------------------
	.section	.nv.constant0._Z16write_thread_idxPi,"a",@progbits
	.sectionflags	@""
	.align	4
.nv.constant0._Z16write_thread_idxPi:
	.zero		904


//--------------------- SYMBOLS --------------------------

	.type		.nv.reservedSmem.offset0,@object
	.size		.nv.reservedSmem.offset0,0x4
